//
// Generated by NVIDIA NVVM Compiler
//
// Compiler Build ID: CL-36424714
// Cuda compilation tools, release 13.0, V13.0.88
// Based on NVVM 20.0.0
//

.version 9.0
.target sm_100
.address_size 64


.func _Z15ParallelHeapifyPiii(
	.param .b64 _Z15ParallelHeapifyPiii_param_0,
	.param .b32 _Z15ParallelHeapifyPiii_param_1,
	.param .b32 _Z15ParallelHeapifyPiii_param_2
)
{
	.reg .pred 	%p<6>;
	.reg .b32 	%r<20>;
	.reg .b64 	%rd<11>;

	ld.param.u64 	%rd4, [_Z15ParallelHeapifyPiii_param_0];
	ld.param.u32 	%r8, [_Z15ParallelHeapifyPiii_param_1];
	ld.param.u32 	%r17, [_Z15ParallelHeapifyPiii_param_2];
	cvta.to.global.u64 	%rd1, %rd4;
	mov.u32 	%r19, %r17;
$L__BB0_1:
	shl.b32 	%r10, %r17, 1;
	or.b32  	%r2, %r10, 1;
	add.s32 	%r3, %r10, 2;
	setp.ge.s32 	%p1, %r2, %r8;
	mul.wide.s32 	%rd5, %r10, 4;
	add.s64 	%rd2, %rd1, %rd5;
	mul.wide.s32 	%rd6, %r17, 4;
	sub.s64 	%rd3, %rd2, %rd6;
	@%p1 bra 	$L__BB0_3;
	ld.global.u32 	%r11, [%rd2+4];
	ld.global.u32 	%r12, [%rd3];
	setp.gt.s32 	%p2, %r11, %r12;
	selp.b32 	%r19, %r2, %r17, %p2;
$L__BB0_3:
	setp.ge.s32 	%p3, %r3, %r8;
	@%p3 bra 	$L__BB0_5;
	ld.global.u32 	%r13, [%rd2+8];
	mul.wide.s32 	%rd7, %r19, 4;
	add.s64 	%rd8, %rd1, %rd7;
	ld.global.u32 	%r14, [%rd8];
	setp.gt.s32 	%p4, %r13, %r14;
	selp.b32 	%r19, %r3, %r19, %p4;
$L__BB0_5:
	setp.eq.s32 	%p5, %r19, %r17;
	@%p5 bra 	$L__BB0_7;
	mul.wide.s32 	%rd9, %r19, 4;
	add.s64 	%rd10, %rd1, %rd9;
	ld.global.u32 	%r15, [%rd3];
	ld.global.u32 	%r16, [%rd10];
	st.global.u32 	[%rd3], %r16;
	st.global.u32 	[%rd10], %r15;
	mov.u32 	%r17, %r19;
	bra.uni 	$L__BB0_1;
$L__BB0_7:
	ret;

}
	// .globl	_Z12ParallelSortPii
.visible .entry _Z12ParallelSortPii(
	.param .u64 .ptr .align 1 _Z12ParallelSortPii_param_0,
	.param .u32 _Z12ParallelSortPii_param_1
)
{
	.reg .pred 	%p<16>;
	.reg .b32 	%r<136>;
	.reg .b64 	%rd<66>;

	ld.param.u64 	%rd4, [_Z12ParallelSortPii_param_0];
	ld.param.u32 	%r33, [_Z12ParallelSortPii_param_1];
	mov.u32 	%r34, %ctaid.x;
	mul.lo.s32 	%r35, %r33, %r34;
	cvt.u64.u32 	%rd1, %r35;
	bar.sync 	0;
	mov.u32 	%r36, %tid.x;
	setp.ne.s32 	%p1, %r36, 0;
	@%p1 bra 	$L__BB1_22;
	shl.b64 	%rd5, %rd1, 2;
	add.s64 	%rd2, %rd4, %rd5;
	setp.lt.s32 	%p2, %r33, 2;
	@%p2 bra 	$L__BB1_8;
	shr.u32 	%r127, %r33, 1;
	add.s32 	%r2, %r127, -1;
	and.b32  	%r3, %r127, 3;
	setp.eq.s32 	%p3, %r3, 0;
	@%p3 bra 	$L__BB1_5;
	neg.s32 	%r125, %r3;
	mov.u32 	%r126, %r2;
$L__BB1_4:
	.pragma "nounroll";
	mov.u32 	%r127, %r126;
	{ // callseq 0, 0
	.param .b64 param0;
	st.param.b64 	[param0], %rd2;
	.param .b32 param1;
	st.param.b32 	[param1], %r33;
	.param .b32 param2;
	st.param.b32 	[param2], %r127;
	call.uni 
	_Z15ParallelHeapifyPiii, 
	(
	param0, 
	param1, 
	param2
	);
	} // callseq 0
	add.s32 	%r126, %r127, -1;
	add.s32 	%r125, %r125, 1;
	setp.ne.s32 	%p4, %r125, 0;
	@%p4 bra 	$L__BB1_4;
$L__BB1_5:
	setp.lt.u32 	%p5, %r2, 3;
	@%p5 bra 	$L__BB1_8;
	add.s32 	%r128, %r127, 4;
$L__BB1_7:
	add.s32 	%r37, %r128, -5;
	{ // callseq 1, 0
	.param .b64 param0;
	st.param.b64 	[param0], %rd2;
	.param .b32 param1;
	st.param.b32 	[param1], %r33;
	.param .b32 param2;
	st.param.b32 	[param2], %r37;
	call.uni 
	_Z15ParallelHeapifyPiii, 
	(
	param0, 
	param1, 
	param2
	);
	} // callseq 1
	add.s32 	%r38, %r128, -6;
	{ // callseq 2, 0
	.param .b64 param0;
	st.param.b64 	[param0], %rd2;
	.param .b32 param1;
	st.param.b32 	[param1], %r33;
	.param .b32 param2;
	st.param.b32 	[param2], %r38;
	call.uni 
	_Z15ParallelHeapifyPiii, 
	(
	param0, 
	param1, 
	param2
	);
	} // callseq 2
	add.s32 	%r39, %r128, -7;
	{ // callseq 3, 0
	.param .b64 param0;
	st.param.b64 	[param0], %rd2;
	.param .b32 param1;
	st.param.b32 	[param1], %r33;
	.param .b32 param2;
	st.param.b32 	[param2], %r39;
	call.uni 
	_Z15ParallelHeapifyPiii, 
	(
	param0, 
	param1, 
	param2
	);
	} // callseq 3
	add.s32 	%r40, %r128, -8;
	{ // callseq 4, 0
	.param .b64 param0;
	st.param.b64 	[param0], %rd2;
	.param .b32 param1;
	st.param.b32 	[param1], %r33;
	.param .b32 param2;
	st.param.b32 	[param2], %r40;
	call.uni 
	_Z15ParallelHeapifyPiii, 
	(
	param0, 
	param1, 
	param2
	);
	} // callseq 4
	add.s32 	%r128, %r128, -4;
	setp.gt.s32 	%p6, %r128, 4;
	@%p6 bra 	$L__BB1_7;
$L__BB1_8:
	setp.lt.s32 	%p7, %r33, 1;
	@%p7 bra 	$L__BB1_22;
	cvta.to.global.u64 	%rd6, %rd4;
	add.s64 	%rd3, %rd6, %rd5;
	and.b32  	%r11, %r33, 15;
	setp.lt.u32 	%p8, %r33, 16;
	mov.u32 	%r132, %r33;
	@%p8 bra 	$L__BB1_13;
	add.s32 	%r130, %r33, -8;
	and.b32  	%r41, %r33, 2147483632;
	neg.s32 	%r129, %r41;
$L__BB1_11:
	.pragma "nounroll";
	add.s32 	%r42, %r130, 7;
	mul.wide.u32 	%rd8, %r42, 4;
	add.s64 	%rd9, %rd3, %rd8;
	ld.global.u32 	%r43, [%rd3];
	ld.global.u32 	%r44, [%rd9];
	st.global.u32 	[%rd3], %r44;
	st.global.u32 	[%rd9], %r43;
	{ // callseq 5, 0
	.param .b64 param0;
	st.param.b64 	[param0], %rd2;
	.param .b32 param1;
	st.param.b32 	[param1], %r42;
	.param .b32 param2;
	st.param.b32 	[param2], 0;
	call.uni 
	_Z15ParallelHeapifyPiii, 
	(
	param0, 
	param1, 
	param2
	);
	} // callseq 5
	add.s32 	%r45, %r130, 6;
	mul.wide.u32 	%rd10, %r45, 4;
	add.s64 	%rd11, %rd3, %rd10;
	ld.global.u32 	%r46, [%rd3];
	ld.global.u32 	%r47, [%rd11];
	st.global.u32 	[%rd3], %r47;
	st.global.u32 	[%rd11], %r46;
	{ // callseq 6, 0
	.param .b64 param0;
	st.param.b64 	[param0], %rd2;
	.param .b32 param1;
	st.param.b32 	[param1], %r45;
	.param .b32 param2;
	st.param.b32 	[param2], 0;
	call.uni 
	_Z15ParallelHeapifyPiii, 
	(
	param0, 
	param1, 
	param2
	);
	} // callseq 6
	add.s32 	%r48, %r130, 5;
	mul.wide.u32 	%rd12, %r48, 4;
	add.s64 	%rd13, %rd3, %rd12;
	ld.global.u32 	%r49, [%rd3];
	ld.global.u32 	%r50, [%rd13];
	st.global.u32 	[%rd3], %r50;
	st.global.u32 	[%rd13], %r49;
	{ // callseq 7, 0
	.param .b64 param0;
	st.param.b64 	[param0], %rd2;
	.param .b32 param1;
	st.param.b32 	[param1], %r48;
	.param .b32 param2;
	st.param.b32 	[param2], 0;
	call.uni 
	_Z15ParallelHeapifyPiii, 
	(
	param0, 
	param1, 
	param2
	);
	} // callseq 7
	add.s32 	%r51, %r130, 4;
	mul.wide.u32 	%rd14, %r51, 4;
	add.s64 	%rd15, %rd3, %rd14;
	ld.global.u32 	%r52, [%rd3];
	ld.global.u32 	%r53, [%rd15];
	st.global.u32 	[%rd3], %r53;
	st.global.u32 	[%rd15], %r52;
	{ // callseq 8, 0
	.param .b64 param0;
	st.param.b64 	[param0], %rd2;
	.param .b32 param1;
	st.param.b32 	[param1], %r51;
	.param .b32 param2;
	st.param.b32 	[param2], 0;
	call.uni 
	_Z15ParallelHeapifyPiii, 
	(
	param0, 
	param1, 
	param2
	);
	} // callseq 8
	add.s32 	%r54, %r130, 3;
	mul.wide.u32 	%rd16, %r54, 4;
	add.s64 	%rd17, %rd3, %rd16;
	ld.global.u32 	%r55, [%rd3];
	ld.global.u32 	%r56, [%rd17];
	st.global.u32 	[%rd3], %r56;
	st.global.u32 	[%rd17], %r55;
	{ // callseq 9, 0
	.param .b64 param0;
	st.param.b64 	[param0], %rd2;
	.param .b32 param1;
	st.param.b32 	[param1], %r54;
	.param .b32 param2;
	st.param.b32 	[param2], 0;
	call.uni 
	_Z15ParallelHeapifyPiii, 
	(
	param0, 
	param1, 
	param2
	);
	} // callseq 9
	add.s32 	%r57, %r130, 2;
	mul.wide.u32 	%rd18, %r57, 4;
	add.s64 	%rd19, %rd3, %rd18;
	ld.global.u32 	%r58, [%rd3];
	ld.global.u32 	%r59, [%rd19];
	st.global.u32 	[%rd3], %r59;
	st.global.u32 	[%rd19], %r58;
	{ // callseq 10, 0
	.param .b64 param0;
	st.param.b64 	[param0], %rd2;
	.param .b32 param1;
	st.param.b32 	[param1], %r57;
	.param .b32 param2;
	st.param.b32 	[param2], 0;
	call.uni 
	_Z15ParallelHeapifyPiii, 
	(
	param0, 
	param1, 
	param2
	);
	} // callseq 10
	add.s32 	%r60, %r130, 1;
	mul.wide.u32 	%rd20, %r60, 4;
	add.s64 	%rd21, %rd3, %rd20;
	ld.global.u32 	%r61, [%rd3];
	ld.global.u32 	%r62, [%rd21];
	st.global.u32 	[%rd3], %r62;
	st.global.u32 	[%rd21], %r61;
	{ // callseq 11, 0
	.param .b64 param0;
	st.param.b64 	[param0], %rd2;
	.param .b32 param1;
	st.param.b32 	[param1], %r60;
	.param .b32 param2;
	st.param.b32 	[param2], 0;
	call.uni 
	_Z15ParallelHeapifyPiii, 
	(
	param0, 
	param1, 
	param2
	);
	} // callseq 11
	add.s32 	%r63, %r130, -8;
	mul.wide.u32 	%rd22, %r130, 4;
	add.s64 	%rd23, %rd3, %rd22;
	ld.global.u32 	%r64, [%rd3];
	ld.global.u32 	%r65, [%rd23];
	st.global.u32 	[%rd3], %r65;
	st.global.u32 	[%rd23], %r64;
	{ // callseq 12, 0
	.param .b64 param0;
	st.param.b64 	[param0], %rd2;
	.param .b32 param1;
	st.param.b32 	[param1], %r130;
	.param .b32 param2;
	st.param.b32 	[param2], 0;
	call.uni 
	_Z15ParallelHeapifyPiii, 
	(
	param0, 
	param1, 
	param2
	);
	} // callseq 12
	add.s32 	%r66, %r130, -1;
	mul.wide.u32 	%rd24, %r66, 4;
	add.s64 	%rd25, %rd3, %rd24;
	ld.global.u32 	%r67, [%rd3];
	ld.global.u32 	%r68, [%rd25];
	st.global.u32 	[%rd3], %r68;
	st.global.u32 	[%rd25], %r67;
	{ // callseq 13, 0
	.param .b64 param0;
	st.param.b64 	[param0], %rd2;
	.param .b32 param1;
	st.param.b32 	[param1], %r66;
	.param .b32 param2;
	st.param.b32 	[param2], 0;
	call.uni 
	_Z15ParallelHeapifyPiii, 
	(
	param0, 
	param1, 
	param2
	);
	} // callseq 13
	add.s32 	%r69, %r130, -2;
	mul.wide.u32 	%rd26, %r69, 4;
	add.s64 	%rd27, %rd3, %rd26;
	ld.global.u32 	%r70, [%rd3];
	ld.global.u32 	%r71, [%rd27];
	st.global.u32 	[%rd3], %r71;
	st.global.u32 	[%rd27], %r70;
	{ // callseq 14, 0
	.param .b64 param0;
	st.param.b64 	[param0], %rd2;
	.param .b32 param1;
	st.param.b32 	[param1], %r69;
	.param .b32 param2;
	st.param.b32 	[param2], 0;
	call.uni 
	_Z15ParallelHeapifyPiii, 
	(
	param0, 
	param1, 
	param2
	);
	} // callseq 14
	add.s32 	%r72, %r130, -3;
	mul.wide.u32 	%rd28, %r72, 4;
	add.s64 	%rd29, %rd3, %rd28;
	ld.global.u32 	%r73, [%rd3];
	ld.global.u32 	%r74, [%rd29];
	st.global.u32 	[%rd3], %r74;
	st.global.u32 	[%rd29], %r73;
	{ // callseq 15, 0
	.param .b64 param0;
	st.param.b64 	[param0], %rd2;
	.param .b32 param1;
	st.param.b32 	[param1], %r72;
	.param .b32 param2;
	st.param.b32 	[param2], 0;
	call.uni 
	_Z15ParallelHeapifyPiii, 
	(
	param0, 
	param1, 
	param2
	);
	} // callseq 15
	add.s32 	%r75, %r130, -4;
	mul.wide.u32 	%rd30, %r75, 4;
	add.s64 	%rd31, %rd3, %rd30;
	ld.global.u32 	%r76, [%rd3];
	ld.global.u32 	%r77, [%rd31];
	st.global.u32 	[%rd3], %r77;
	st.global.u32 	[%rd31], %r76;
	{ // callseq 16, 0
	.param .b64 param0;
	st.param.b64 	[param0], %rd2;
	.param .b32 param1;
	st.param.b32 	[param1], %r75;
	.param .b32 param2;
	st.param.b32 	[param2], 0;
	call.uni 
	_Z15ParallelHeapifyPiii, 
	(
	param0, 
	param1, 
	param2
	);
	} // callseq 16
	add.s32 	%r78, %r130, -5;
	mul.wide.u32 	%rd32, %r78, 4;
	add.s64 	%rd33, %rd3, %rd32;
	ld.global.u32 	%r79, [%rd3];
	ld.global.u32 	%r80, [%rd33];
	st.global.u32 	[%rd3], %r80;
	st.global.u32 	[%rd33], %r79;
	{ // callseq 17, 0
	.param .b64 param0;
	st.param.b64 	[param0], %rd2;
	.param .b32 param1;
	st.param.b32 	[param1], %r78;
	.param .b32 param2;
	st.param.b32 	[param2], 0;
	call.uni 
	_Z15ParallelHeapifyPiii, 
	(
	param0, 
	param1, 
	param2
	);
	} // callseq 17
	add.s32 	%r81, %r130, -6;
	mul.wide.u32 	%rd34, %r81, 4;
	add.s64 	%rd35, %rd3, %rd34;
	ld.global.u32 	%r82, [%rd3];
	ld.global.u32 	%r83, [%rd35];
	st.global.u32 	[%rd3], %r83;
	st.global.u32 	[%rd35], %r82;
	{ // callseq 18, 0
	.param .b64 param0;
	st.param.b64 	[param0], %rd2;
	.param .b32 param1;
	st.param.b32 	[param1], %r81;
	.param .b32 param2;
	st.param.b32 	[param2], 0;
	call.uni 
	_Z15ParallelHeapifyPiii, 
	(
	param0, 
	param1, 
	param2
	);
	} // callseq 18
	add.s32 	%r84, %r130, -7;
	mul.wide.u32 	%rd36, %r84, 4;
	add.s64 	%rd37, %rd3, %rd36;
	ld.global.u32 	%r85, [%rd3];
	ld.global.u32 	%r86, [%rd37];
	st.global.u32 	[%rd3], %r86;
	st.global.u32 	[%rd37], %r85;
	{ // callseq 19, 0
	.param .b64 param0;
	st.param.b64 	[param0], %rd2;
	.param .b32 param1;
	st.param.b32 	[param1], %r84;
	.param .b32 param2;
	st.param.b32 	[param2], 0;
	call.uni 
	_Z15ParallelHeapifyPiii, 
	(
	param0, 
	param1, 
	param2
	);
	} // callseq 19
	mul.wide.u32 	%rd38, %r63, 4;
	add.s64 	%rd39, %rd3, %rd38;
	ld.global.u32 	%r87, [%rd3];
	ld.global.u32 	%r88, [%rd39];
	st.global.u32 	[%rd3], %r88;
	st.global.u32 	[%rd39], %r87;
	{ // callseq 20, 0
	.param .b64 param0;
	st.param.b64 	[param0], %rd2;
	.param .b32 param1;
	st.param.b32 	[param1], %r63;
	.param .b32 param2;
	st.param.b32 	[param2], 0;
	call.uni 
	_Z15ParallelHeapifyPiii, 
	(
	param0, 
	param1, 
	param2
	);
	} // callseq 20
	add.s32 	%r130, %r130, -16;
	add.s32 	%r129, %r129, 16;
	setp.ne.s32 	%p9, %r129, 0;
	@%p9 bra 	$L__BB1_11;
	add.s32 	%r132, %r130, 8;
$L__BB1_13:
	setp.eq.s32 	%p10, %r11, 0;
	@%p10 bra 	$L__BB1_22;
	and.b32  	%r22, %r33, 7;
	setp.lt.u32 	%p11, %r11, 8;
	@%p11 bra 	$L__BB1_16;
	add.s32 	%r89, %r132, -1;
	mul.wide.u32 	%rd40, %r89, 4;
	add.s64 	%rd41, %rd3, %rd40;
	ld.global.u32 	%r90, [%rd3];
	ld.global.u32 	%r91, [%rd41];
	st.global.u32 	[%rd3], %r91;
	st.global.u32 	[%rd41], %r90;
	{ // callseq 21, 0
	.param .b64 param0;
	st.param.b64 	[param0], %rd2;
	.param .b32 param1;
	st.param.b32 	[param1], %r89;
	.param .b32 param2;
	st.param.b32 	[param2], 0;
	call.uni 
	_Z15ParallelHeapifyPiii, 
	(
	param0, 
	param1, 
	param2
	);
	} // callseq 21
	add.s32 	%r92, %r132, -2;
	mul.wide.u32 	%rd42, %r92, 4;
	add.s64 	%rd43, %rd3, %rd42;
	ld.global.u32 	%r93, [%rd3];
	ld.global.u32 	%r94, [%rd43];
	st.global.u32 	[%rd3], %r94;
	st.global.u32 	[%rd43], %r93;
	{ // callseq 22, 0
	.param .b64 param0;
	st.param.b64 	[param0], %rd2;
	.param .b32 param1;
	st.param.b32 	[param1], %r92;
	.param .b32 param2;
	st.param.b32 	[param2], 0;
	call.uni 
	_Z15ParallelHeapifyPiii, 
	(
	param0, 
	param1, 
	param2
	);
	} // callseq 22
	add.s32 	%r95, %r132, -3;
	mul.wide.u32 	%rd44, %r95, 4;
	add.s64 	%rd45, %rd3, %rd44;
	ld.global.u32 	%r96, [%rd3];
	ld.global.u32 	%r97, [%rd45];
	st.global.u32 	[%rd3], %r97;
	st.global.u32 	[%rd45], %r96;
	{ // callseq 23, 0
	.param .b64 param0;
	st.param.b64 	[param0], %rd2;
	.param .b32 param1;
	st.param.b32 	[param1], %r95;
	.param .b32 param2;
	st.param.b32 	[param2], 0;
	call.uni 
	_Z15ParallelHeapifyPiii, 
	(
	param0, 
	param1, 
	param2
	);
	} // callseq 23
	add.s32 	%r98, %r132, -4;
	mul.wide.u32 	%rd46, %r98, 4;
	add.s64 	%rd47, %rd3, %rd46;
	ld.global.u32 	%r99, [%rd3];
	ld.global.u32 	%r100, [%rd47];
	st.global.u32 	[%rd3], %r100;
	st.global.u32 	[%rd47], %r99;
	{ // callseq 24, 0
	.param .b64 param0;
	st.param.b64 	[param0], %rd2;
	.param .b32 param1;
	st.param.b32 	[param1], %r98;
	.param .b32 param2;
	st.param.b32 	[param2], 0;
	call.uni 
	_Z15ParallelHeapifyPiii, 
	(
	param0, 
	param1, 
	param2
	);
	} // callseq 24
	add.s32 	%r101, %r132, -5;
	mul.wide.u32 	%rd48, %r101, 4;
	add.s64 	%rd49, %rd3, %rd48;
	ld.global.u32 	%r102, [%rd3];
	ld.global.u32 	%r103, [%rd49];
	st.global.u32 	[%rd3], %r103;
	st.global.u32 	[%rd49], %r102;
	{ // callseq 25, 0
	.param .b64 param0;
	st.param.b64 	[param0], %rd2;
	.param .b32 param1;
	st.param.b32 	[param1], %r101;
	.param .b32 param2;
	st.param.b32 	[param2], 0;
	call.uni 
	_Z15ParallelHeapifyPiii, 
	(
	param0, 
	param1, 
	param2
	);
	} // callseq 25
	add.s32 	%r104, %r132, -6;
	mul.wide.u32 	%rd50, %r104, 4;
	add.s64 	%rd51, %rd3, %rd50;
	ld.global.u32 	%r105, [%rd3];
	ld.global.u32 	%r106, [%rd51];
	st.global.u32 	[%rd3], %r106;
	st.global.u32 	[%rd51], %r105;
	{ // callseq 26, 0
	.param .b64 param0;
	st.param.b64 	[param0], %rd2;
	.param .b32 param1;
	st.param.b32 	[param1], %r104;
	.param .b32 param2;
	st.param.b32 	[param2], 0;
	call.uni 
	_Z15ParallelHeapifyPiii, 
	(
	param0, 
	param1, 
	param2
	);
	} // callseq 26
	add.s32 	%r107, %r132, -7;
	mul.wide.u32 	%rd52, %r107, 4;
	add.s64 	%rd53, %rd3, %rd52;
	ld.global.u32 	%r108, [%rd3];
	ld.global.u32 	%r109, [%rd53];
	st.global.u32 	[%rd3], %r109;
	st.global.u32 	[%rd53], %r108;
	{ // callseq 27, 0
	.param .b64 param0;
	st.param.b64 	[param0], %rd2;
	.param .b32 param1;
	st.param.b32 	[param1], %r107;
	.param .b32 param2;
	st.param.b32 	[param2], 0;
	call.uni 
	_Z15ParallelHeapifyPiii, 
	(
	param0, 
	param1, 
	param2
	);
	} // callseq 27
	add.s32 	%r132, %r132, -8;
	mul.wide.u32 	%rd54, %r132, 4;
	add.s64 	%rd55, %rd3, %rd54;
	ld.global.u32 	%r110, [%rd3];
	ld.global.u32 	%r111, [%rd55];
	st.global.u32 	[%rd3], %r111;
	st.global.u32 	[%rd55], %r110;
	{ // callseq 28, 0
	.param .b64 param0;
	st.param.b64 	[param0], %rd2;
	.param .b32 param1;
	st.param.b32 	[param1], %r132;
	.param .b32 param2;
	st.param.b32 	[param2], 0;
	call.uni 
	_Z15ParallelHeapifyPiii, 
	(
	param0, 
	param1, 
	param2
	);
	} // callseq 28
$L__BB1_16:
	setp.eq.s32 	%p12, %r22, 0;
	@%p12 bra 	$L__BB1_22;
	and.b32  	%r25, %r33, 3;
	setp.lt.u32 	%p13, %r22, 4;
	@%p13 bra 	$L__BB1_19;
	add.s32 	%r112, %r132, -1;
	mul.wide.u32 	%rd56, %r112, 4;
	add.s64 	%rd57, %rd3, %rd56;
	ld.global.u32 	%r113, [%rd3];
	ld.global.u32 	%r114, [%rd57];
	st.global.u32 	[%rd3], %r114;
	st.global.u32 	[%rd57], %r113;
	{ // callseq 29, 0
	.param .b64 param0;
	st.param.b64 	[param0], %rd2;
	.param .b32 param1;
	st.param.b32 	[param1], %r112;
	.param .b32 param2;
	st.param.b32 	[param2], 0;
	call.uni 
	_Z15ParallelHeapifyPiii, 
	(
	param0, 
	param1, 
	param2
	);
	} // callseq 29
	add.s32 	%r115, %r132, -2;
	mul.wide.u32 	%rd58, %r115, 4;
	add.s64 	%rd59, %rd3, %rd58;
	ld.global.u32 	%r116, [%rd3];
	ld.global.u32 	%r117, [%rd59];
	st.global.u32 	[%rd3], %r117;
	st.global.u32 	[%rd59], %r116;
	{ // callseq 30, 0
	.param .b64 param0;
	st.param.b64 	[param0], %rd2;
	.param .b32 param1;
	st.param.b32 	[param1], %r115;
	.param .b32 param2;
	st.param.b32 	[param2], 0;
	call.uni 
	_Z15ParallelHeapifyPiii, 
	(
	param0, 
	param1, 
	param2
	);
	} // callseq 30
	add.s32 	%r118, %r132, -3;
	mul.wide.u32 	%rd60, %r118, 4;
	add.s64 	%rd61, %rd3, %rd60;
	ld.global.u32 	%r119, [%rd3];
	ld.global.u32 	%r120, [%rd61];
	st.global.u32 	[%rd3], %r120;
	st.global.u32 	[%rd61], %r119;
	{ // callseq 31, 0
	.param .b64 param0;
	st.param.b64 	[param0], %rd2;
	.param .b32 param1;
	st.param.b32 	[param1], %r118;
	.param .b32 param2;
	st.param.b32 	[param2], 0;
	call.uni 
	_Z15ParallelHeapifyPiii, 
	(
	param0, 
	param1, 
	param2
	);
	} // callseq 31
	add.s32 	%r132, %r132, -4;
	mul.wide.u32 	%rd62, %r132, 4;
	add.s64 	%rd63, %rd3, %rd62;
	ld.global.u32 	%r121, [%rd3];
	ld.global.u32 	%r122, [%rd63];
	st.global.u32 	[%rd3], %r122;
	st.global.u32 	[%rd63], %r121;
	{ // callseq 32, 0
	.param .b64 param0;
	st.param.b64 	[param0], %rd2;
	.param .b32 param1;
	st.param.b32 	[param1], %r132;
	.param .b32 param2;
	st.param.b32 	[param2], 0;
	call.uni 
	_Z15ParallelHeapifyPiii, 
	(
	param0, 
	param1, 
	param2
	);
	} // callseq 32
$L__BB1_19:
	setp.eq.s32 	%p14, %r25, 0;
	@%p14 bra 	$L__BB1_22;
	neg.s32 	%r134, %r25;
$L__BB1_21:
	.pragma "nounroll";
	add.s32 	%r132, %r132, -1;
	mul.wide.u32 	%rd64, %r132, 4;
	add.s64 	%rd65, %rd3, %rd64;
	ld.global.u32 	%r123, [%rd3];
	ld.global.u32 	%r124, [%rd65];
	st.global.u32 	[%rd3], %r124;
	st.global.u32 	[%rd65], %r123;
	{ // callseq 33, 0
	.param .b64 param0;
	st.param.b64 	[param0], %rd2;
	.param .b32 param1;
	st.param.b32 	[param1], %r132;
	.param .b32 param2;
	st.param.b32 	[param2], 0;
	call.uni 
	_Z15ParallelHeapifyPiii, 
	(
	param0, 
	param1, 
	param2
	);
	} // callseq 33
	add.s32 	%r134, %r134, 1;
	setp.ne.s32 	%p15, %r134, 0;
	@%p15 bra 	$L__BB1_21;
$L__BB1_22:
	ret;

}


// ===== COMPILED SASS (sm_100) =====

	.target	sm_100

	.elftype	@"ET_EXEC"


//--------------------- .note.nv.tkinfo           --------------------------
	.section	.note.nv.tkinfo,"",@"SHT_NOTE"
	.sectionflags	@"SHF_NOTE_NV_TKINFO"
	.tkinfo
        /*0018*/ 	.word	0x00000002
        /*0030*/ 	.string	""
        /*0030*/ 	.string	"ptxas"
        /*0030*/ 	.string	"Cuda compilation tools, release 13.0, V13.0.88"
        /*0030*/ 	.string	"Build cuda_13.0.r13.0/compiler.36424714_0"
        /*0030*/ 	.string	"-arch sm_100 -m 64 "



//--------------------- .note.nv.cuinfo           --------------------------
	.section	.note.nv.cuinfo,"",@"SHT_NOTE"
	.sectionflags	@"SHF_NOTE_NV_CUINFO"
        /*0018*/ 	.short	0x0002
        /*001a*/ 	.short	0x0064
        /*001c*/ 	.short	0x0082
	.zero		2


//--------------------- .nv.info                  --------------------------
	.section	.nv.info,"",@"SHT_CUDA_INFO"
	.align	4


	//----- nvinfo : EIATTR_REGCOUNT
	.align		4
        /*0000*/ 	.byte	0x04, 0x2f
        /*0002*/ 	.short	(.L_1 - .L_0)
	.align		4
.L_0:
        /*0004*/ 	.word	index@(_Z12ParallelSortPii)
        /*0008*/ 	.word	0x00000018


	//----- nvinfo : EIATTR_FRAME_SIZE
	.align		4
.L_1:
        /*000c*/ 	.byte	0x04, 0x11
        /*000e*/ 	.short	(.L_3 - .L_2)
	.align		4
.L_2:
        /*0010*/ 	.word	index@($_Z12ParallelSortPii$_Z15ParallelHeapifyPiii)
        /*0014*/ 	.word	0x00000000


	//----- nvinfo : EIATTR_FRAME_SIZE
	.align		4
.L_3:
        /*0018*/ 	.byte	0x04, 0x11
        /*001a*/ 	.short	(.L_5 - .L_4)
	.align		4
.L_4:
        /*001c*/ 	.word	index@(_Z12ParallelSortPii)
        /*0020*/ 	.word	0x00000000


	//----- nvinfo : EIATTR_MIN_STACK_SIZE
	.align		4
.L_5:
        /*0024*/ 	.byte	0x04, 0x12
        /*0026*/ 	.short	(.L_7 - .L_6)
	.align		4
.L_6:
        /*0028*/ 	.word	index@(_Z12ParallelSortPii)
        /*002c*/ 	.word	0x00000000
.L_7:


//--------------------- .nv.compat                --------------------------
	.section	.nv.compat,"",@"SHT_CUDA_COMPAT_INFO"
	.align	4
        /*0000*/ 	.byte	0x02, 0x09, 0x00, 0x00, 0x02, 0x02, 0x01, 0x00, 0x02, 0x05, 0x05, 0x00, 0x03, 0x07, 0x01, 0x01
        /*0010*/ 	.byte	0x02, 0x03, 0x00, 0x00, 0x02, 0x06, 0x01, 0x00, 0x04, 0x0b, 0x08, 0x00, 0x09, 0x00, 0x00, 0x00
        /*0020*/ 	.byte	0x00, 0x00, 0x00, 0x00


//--------------------- .nv.info._Z12ParallelSortPii --------------------------
	.section	.nv.info._Z12ParallelSortPii,"",@"SHT_CUDA_INFO"
	.sectionflags	@""
	.align	4


	//----- nvinfo : EIATTR_CUDA_API_VERSION
	.align		4
        /*0000*/ 	.byte	0x04, 0x37
        /*0002*/ 	.short	(.L_9 - .L_8)
.L_8:
        /*0004*/ 	.word	0x00000082


	//----- nvinfo : EIATTR_KPARAM_INFO
	.align		4
.L_9:
        /*0008*/ 	.byte	0x04, 0x17
        /*000a*/ 	.short	(.L_11 - .L_10)
.L_10:
        /*000c*/ 	.word	0x00000000
        /*0010*/ 	.short	0x0001
        /*0012*/ 	.short	0x0008
        /*0014*/ 	.byte	0x00, 0xf0, 0x11, 0x00


	//----- nvinfo : EIATTR_KPARAM_INFO
	.align		4
.L_11:
        /*0018*/ 	.byte	0x04, 0x17
        /*001a*/ 	.short	(.L_13 - .L_12)
.L_12:
        /*001c*/ 	.word	0x00000000
        /*0020*/ 	.short	0x0000
        /*0022*/ 	.short	0x0000
        /*0024*/ 	.byte	0x00, 0xf5, 0x21, 0x00


	//----- nvinfo : EIATTR_SPARSE_MMA_MASK
	.align		4
.L_13:
        /*0028*/ 	.byte	0x03, 0x50
        /*002a*/ 	.short	0x0000


	//----- nvinfo : EIATTR_MAXREG_COUNT
	.align		4
        /*002c*/ 	.byte	0x03, 0x1b
        /*002e*/ 	.short	0x00ff


	//----- nvinfo : EIATTR_NUM_BARRIERS
	.align		4
        /*0030*/ 	.byte	0x02, 0x4c
        /*0032*/ 	.byte	0x01
	.zero		1


	//----- nvinfo : EIATTR_MERCURY_ISA_VERSION
	.align		4
        /*0034*/ 	.byte	0x03, 0x5f
        /*0036*/ 	.short	0x0101


	//----- nvinfo : EIATTR_VRC_CTA_INIT_COUNT
	.align		4
        /*0038*/ 	.byte	0x02, 0x4a
	.zero		1
	.zero		1


	//----- nvinfo : EIATTR_EXIT_INSTR_OFFSETS
	.align		4
        /*003c*/ 	.byte	0x04, 0x1c
        /*003e*/ 	.short	(.L_15 - .L_14)


	//   ....[0]....
.L_14:
        /*0040*/ 	.word	0x00000040


	//   ....[1]....
        /*0044*/ 	.word	0x00000360


	//   ....[2]....
        /*0048*/ 	.word	0x00000db0


	//   ....[3]....
        /*004c*/ 	.word	0x000012a0


	//   ....[4]....
        /*0050*/ 	.word	0x00001550


	//   ....[5]....
        /*0054*/ 	.word	0x00001640


	//----- nvinfo : EIATTR_CRS_STACK_SIZE
	.align		4
.L_15:
        /*0058*/ 	.byte	0x04, 0x1e
        /*005a*/ 	.short	(.L_17 - .L_16)
.L_16:
        /*005c*/ 	.word	0x00000000


	//----- nvinfo : EIATTR_CBANK_PARAM_SIZE
	.align		4
.L_17:
        /*0060*/ 	.byte	0x03, 0x19
        /*0062*/ 	.short	0x000c


	//----- nvinfo : EIATTR_PARAM_CBANK
	.align		4
        /*0064*/ 	.byte	0x04, 0x0a
        /*0066*/ 	.short	(.L_19 - .L_18)
	.align		4
.L_18:
        /*0068*/ 	.word	index@(.nv.constant0._Z12ParallelSortPii)
        /*006c*/ 	.short	0x0380
        /*006e*/ 	.short	0x000c


	//----- nvinfo : EIATTR_SW_WAR
	.align		4
.L_19:
        /*0070*/ 	.byte	0x04, 0x36
        /*0072*/ 	.short	(.L_21 - .L_20)
.L_20:
        /*0074*/ 	.word	0x00000008
.L_21:


//--------------------- .nv.callgraph             --------------------------
	.section	.nv.callgraph,"",@"SHT_CUDA_CALLGRAPH"
	.align	4
	.sectionentsize	8
	.align		4
        /*0000*/ 	.word	0x00000000
	.align		4
        /*0004*/ 	.word	0xffffffff
	.align		4
        /*0008*/ 	.word	0x00000000
	.align		4
        /*000c*/ 	.word	0xfffffffe
	.align		4
        /*0010*/ 	.word	0x00000000
	.align		4
        /*0014*/ 	.word	0xfffffffd
	.align		4
        /*0018*/ 	.word	0x00000000
	.align		4
        /*001c*/ 	.word	0xfffffffc


//--------------------- .text._Z12ParallelSortPii --------------------------
	.section	.text._Z12ParallelSortPii,"ax",@progbits
	.align	128
        .global         _Z12ParallelSortPii
        .type           _Z12ParallelSortPii,@function
        .size           _Z12ParallelSortPii,(.L_x_11 - _Z12ParallelSortPii)
        .other          _Z12ParallelSortPii,@"STO_CUDA_ENTRY STV_DEFAULT"
_Z12ParallelSortPii:
.text._Z12ParallelSortPii:
[----:B------:R-:W-:Y:S01]  /*0000*/  LDC R1, c[0x0][0x37c] ;  /* 0x0000df00ff017b82 */ /* 0x000fe20000000800 */
[----:B------:R-:W0:Y:S07]  /*0010*/  S2R R0, SR_TID.X ;  /* 0x0000000000007919 */ /* 0x000e2e0000002100 */
[----:B------:R-:W-:Y:S01]  /*0020*/  BAR.SYNC.DEFER_BLOCKING 0x0 ;  /* 0x0000000000007b1d */ /* 0x000fe20000010000 */
[----:B0-----:R-:W-:-:S13]  /*0030*/  ISETP.NE.AND P0, PT, R0, RZ, PT ;  /* 0x000000ff0000720c */ /* 0x001fda0003f05270 */
[----:B------:R-:W-:Y:S05]  /*0040*/  @P0 EXIT ;  /* 0x000000000000094d */ /* 0x000fea0003800000 */
[----:B------:R-:W0:Y:S01]  /*0050*/  S2UR UR4, SR_CTAID.X ;  /* 0x00000000000479c3 */ /* 0x000e220000002500 */
[----:B------:R-:W0:Y:S01]  /*0060*/  LDCU UR6, c[0x0][0x388] ;  /* 0x00007100ff0677ac */ /* 0x000e220008000800 */
[----:B------:R-:W1:Y:S01]  /*0070*/  LDCU.64 UR10, c[0x0][0x380] ;  /* 0x00007000ff0a77ac */ /* 0x000e620008000a00 */
[----:B0-----:R-:W-:-:S04]  /*0080*/  UIMAD UR4, UR4, UR6, URZ ;  /* 0x00000006040472a4 */ /* 0x001fc8000f8e02ff */
[----:B------:R-:W-:Y:S02]  /*0090*/  USHF.L.U32 UR16, UR4, 0x2, URZ ;  /* 0x0000000204107899 */ /* 0x000fe400080006ff */
[----:B------:R-:W-:Y:S02]  /*00a0*/  USHF.R.U32.HI UR8, URZ, 0x1e, UR4 ;  /* 0x0000001eff087899 */ /* 0x000fe40008011604 */
[----:B-1----:R-:W-:-:S04]  /*00b0*/  UIADD3 UR9, UP0, UPT, UR16, UR10, URZ ;  /* 0x0000000a10097290 */ /* 0x002fc8000ff1e0ff */
[----:B------:R-:W-:Y:S02]  /*00c0*/  UIADD3.X UR10, UPT, UPT, UR8, UR11, URZ, UP0, !UPT ;  /* 0x0000000b080a7290 */ /* 0x000fe400087fe4ff */
[----:B------:R-:W-:-:S09]  /*00d0*/  UISETP.GE.AND UP0, UPT, UR6, 0x2, UPT ;  /* 0x000000020600788c */ /* 0x000fd2000bf06270 */
[----:B------:R-:W-:Y:S05]  /*00e0*/  BRA.U !UP0, `(.L_x_0) ;  /* 0x0000000108947547 */ /* 0x000fea000b800000 */
[----:B------:R-:W-:-:S04]  /*00f0*/  USHF.R.U32.HI UR6, URZ, 0x1, UR6 ;  /* 0x00000001ff067899 */ /* 0x000fc80008011606 */
[----:B------:R-:W-:Y:S02]  /*0100*/  ULOP3.LUT UP0, UR4, UR6, 0x3, URZ, 0xc0, !UPT ;  /* 0x0000000306047892 */ /* 0x000fe4000f80c0ff */
[----:B------:R-:W-:-:S07]  /*0110*/  UIADD3 UR5, UPT, UPT, UR6, -0x1, URZ ;  /* 0xffffffff06057890 */ /* 0x000fce000fffe0ff */
[----:B------:R-:W-:Y:S05]  /*0120*/  BRA.U !UP0, `(.L_x_1) ;  /* 0x00000001082c7547 */ /* 0x000fea000b800000 */
[----:B------:R-:W-:-:S03]  /*0130*/  UIADD3 UR7, UPT, UPT, -UR4, URZ, URZ ;  /* 0x000000ff04077290 */ /* 0x000fc6000fffe1ff */
[----:B------:R-:W-:-:S09]  /*0140*/  UMOV UR4, UR5 ;  /* 0x0000000500047c82 */ /* 0x000fd20008000000 */
.L_x_2:
[----:B------:R-:W0:Y:S01]  /*0150*/  LDCU UR6, c[0x0][0x388] ;  /* 0x00007100ff0677ac */ /* 0x000e220008000800 */
[----:B------:R-:W-:Y:S01]  /*0160*/  MOV R4, 0x1c0 ;  /* 0x000001c000047802 */ /* 0x000fe20000000f00 */
[----:B------:R-:W-:-:S04]  /*0170*/  UIADD3 UR7, UPT, UPT, UR7, 0x1, URZ ;  /* 0x0000000107077890 */ /* 0x000fc8000fffe0ff */
[----:B------:R-:W-:Y:S01]  /*0180*/  UISETP.NE.AND UP0, UPT, UR7, URZ, UPT ;  /* 0x000000ff0700728c */ /* 0x000fe2000bf05270 */
[----:B0-----:R-:W-:Y:S01]  /*0190*/  IMAD.U32 R5, RZ, RZ, UR6 ;  /* 0x00000006ff057e24 */ /* 0x001fe2000f8e00ff */
[----:B------:R-:W-:-:S09]  /*01a0*/  UMOV UR6, UR4 ;  /* 0x0000000400067c82 */ /* 0x000fd20008000000 */
[----:B------:R-:W-:Y:S05]  /*01b0*/  CALL.REL.NOINC `($_Z12ParallelSortPii$_Z15ParallelHeapifyPiii) ;  /* 0x0000001400247944 */ /* 0x000fea0003c00000 */
[----:B------:R-:W-:Y:S01]  /*01c0*/  UIADD3 UR4, UPT, UPT, UR6, -0x1, URZ ;  /* 0xffffffff06047890 */ /* 0x000fe2000fffe0ff */
[----:B------:R-:W-:Y:S11]  /*01d0*/  BRA.U UP0, `(.L_x_2) ;  /* 0xfffffffd00dc7547 */ /* 0x000ff6000b83ffff */
.L_x_1:
[----:B------:R-:W-:-:S09]  /*01e0*/  UISETP.GE.U32.AND UP0, UPT, UR5, 0x3, UPT ;  /* 0x000000030500788c */ /* 0x000fd2000bf06070 */
[----:B------:R-:W-:Y:S05]  /*01f0*/  BRA.U !UP0, `(.L_x_0) ;  /* 0x0000000108507547 */ /* 0x000fea000b800000 */
[----:B------:R-:W-:-:S12]  /*0200*/  UIADD3 UR5, UPT, UPT, UR6, 0x4, URZ ;  /* 0x0000000406057890 */ /* 0x000fd8000fffe0ff */
.L_x_3:
[----:B------:R-:W0:Y:S01]  /*0210*/  LDC R5, c[0x0][0x388] ;  /* 0x0000e200ff057b82 */ /* 0x000e220000000800 */
[----:B------:R-:W-:Y:S01]  /*0220*/  MOV R4, 0x250 ;  /* 0x0000025000047802 */ /* 0x000fe20000000f00 */
[----:B------:R-:W-:-:S12]  /*0230*/  UIADD3 UR4, UPT, UPT, UR5, -0x5, URZ ;  /* 0xfffffffb05047890 */ /* 0x000fd8000fffe0ff */
[----:B0-----:R-:W-:Y:S05]  /*0240*/  CALL.REL.NOINC `($_Z12ParallelSortPii$_Z15ParallelHeapifyPiii) ;  /* 0x0000001400007944 */ /* 0x001fea0003c00000 */
        /* <DEDUP_REMOVED lines=12> */
[----:B------:R-:W-:-:S04]  /*0310*/  UIADD3 UR5, UPT, UPT, UR5, -0x4, URZ ;  /* 0xfffffffc05057890 */ /* 0x000fc8000fffe0ff */
[----:B------:R-:W-:-:S09]  /*0320*/  UISETP.GT.AND UP0, UPT, UR5, 0x4, UPT ;  /* 0x000000040500788c */ /* 0x000fd2000bf04270 */
[----:B------:R-:W-:Y:S05]  /*0330*/  BRA.U UP0, `(.L_x_3) ;  /* 0xfffffffd00b47547 */ /* 0x000fea000b83ffff */
.L_x_0:
[----:B------:R-:W0:Y:S02]  /*0340*/  LDC R4, c[0x0][0x388] ;  /* 0x0000e200ff047b82 */ /* 0x000e240000000800 */
[----:B0-----:R-:W-:-:S13]  /*0350*/  ISETP.GE.AND P0, PT, R4, 0x1, PT ;  /* 0x000000010400780c */ /* 0x001fda0003f06270 */
[----:B------:R-:W-:Y:S05]  /*0360*/  @!P0 EXIT ;  /* 0x000000000000894d */ /* 0x000fea0003800000 */
[----:B------:R-:W0:Y:S01]  /*0370*/  LDCU.64 UR4, c[0x0][0x380] ;  /* 0x00007000ff0477ac */ /* 0x000e220008000a00 */
[----:B------:R-:W1:Y:S01]  /*0380*/  LDC R7, c[0x0][0x388] ;  /* 0x0000e200ff077b82 */ /* 0x000e620000000800 */
[C---:B------:R-:W-:Y:S01]  /*0390*/  ISETP.GE.U32.AND P0, PT, R4.reuse, 0x10, PT ;  /* 0x000000100400780c */ /* 0x040fe20003f06070 */
[----:B------:R-:W2:Y:S01]  /*03a0*/  LDCU.64 UR14, c[0x0][0x358] ;  /* 0x00006b00ff0e77ac */ /* 0x000ea20008000a00 */
[----:B------:R-:W-:Y:S01]  /*03b0*/  LOP3.LUT R6, R4, 0xf, RZ, 0xc0, !PT ;  /* 0x0000000f04067812 */ /* 0x000fe200078ec0ff */
[----:B0-----:R-:W-:-:S04]  /*03c0*/  UIADD3 UR9, UP0, UPT, UR16, UR4, URZ ;  /* 0x0000000410097290 */ /* 0x001fc8000ff1e0ff */
[----:B------:R-:W-:Y:S02]  /*03d0*/  UIADD3.X UR10, UPT, UPT, UR8, UR5, URZ, UP0, !UPT ;  /* 0x00000005080a7290 */ /* 0x000fe400087fe4ff */
[----:B------:R-:W-:-:S04]  /*03e0*/  IMAD.U32 R2, RZ, RZ, UR9 ;  /* 0x00000009ff027e24 */ /* 0x000fc8000f8e00ff */
[----:B------:R-:W-:Y:S01]  /*03f0*/  MOV R3, UR10 ;  /* 0x0000000a00037c02 */ /* 0x000fe20008000f00 */
[----:B--2---:R-:W-:Y:S06]  /*0400*/  @!P0 BRA `(.L_x_4) ;  /* 0x0000000800648947 */ /* 0x004fec0003800000 */
[C---:B------:R-:W-:Y:S01]  /*0410*/  LOP3.LUT R0, R4.reuse, 0x7ffffff0, RZ, 0xc0, !PT ;  /* 0x7ffffff004007812 */ /* 0x040fe200078ec0ff */
[----:B-1----:R-:W-:-:S04]  /*0420*/  VIADD R7, R4, 0xfffffff8 ;  /* 0xfffffff804077836 */ /* 0x002fc80000000000 */
[----:B------:R-:W-:-:S07]  /*0430*/  IMAD.MOV R0, RZ, RZ, -R0 ;  /* 0x000000ffff007224 */ /* 0x000fce00078e0a00 */
.L_x_5:
[----:B------:R-:W-:Y:S01]  /*0440*/  IADD3 R5, PT, PT, R7, 0x7, RZ ;  /* 0x0000000707057810 */ /* 0x000fe20007ffe0ff */
[----:B------:R-:W2:Y:S04]  /*0450*/  LDG.E R11, desc[UR14][R2.64] ;  /* 0x0000000e020b7981 */ /* 0x000ea8000c1e1900 */
[----:B------:R-:W-:-:S05]  /*0460*/  IMAD.WIDE.U32 R8, R5, 0x4, R2 ;  /* 0x0000000405087825 */ /* 0x000fca00078e0002 */
[----:B------:R-:W3:Y:S01]  /*0470*/  LDG.E R13, desc[UR14][R8.64] ;  /* 0x0000000e080d7981 */ /* 0x000ee2000c1e1900 */
[----:B------:R-:W-:Y:S01]  /*0480*/  VIADD R0, R0, 0x10 ;  /* 0x0000001000007836 */ /* 0x000fe20000000000 */
[----:B------:R-:W-:Y:S01]  /*0490*/  MOV R4, 0x4f0 ;  /* 0x000004f000047802 */ /* 0x000fe20000000f00 */
[----:B------:R-:W-:-:S03]  /*04a0*/  UMOV UR4, URZ ;  /* 0x000000ff00047c82 */ /* 0x000fc60008000000 */
[----:B------:R-:W-:Y:S01]  /*04b0*/  ISETP.NE.AND P0, PT, R0, RZ, PT ;  /* 0x000000ff0000720c */ /* 0x000fe20003f05270 */
[----:B---3--:R0:W-:Y:S04]  /*04c0*/  STG.E desc[UR14][R2.64], R13 ;  /* 0x0000000d02007986 */ /* 0x0081e8000c10190e */
[----:B--2---:R0:W-:Y:S08]  /*04d0*/  STG.E desc[UR14][R8.64], R11 ;  /* 0x0000000b08007986 */ /* 0x0041f0000c10190e */
[----:B0-----:R-:W-:Y:S05]  /*04e0*/  CALL.REL.NOINC `($_Z12ParallelSortPii$_Z15ParallelHeapifyPiii) ;  /* 0x0000001000587944 */ /* 0x001fea0003c00000 */
[----:B------:R-:W-:Y:S01]  /*04f0*/  VIADD R5, R7, 0x6 ;  /* 0x0000000607057836 */ /* 0x000fe20000000000 */
[----:B------:R-:W2:Y:S03]  /*0500*/  LDG.E R11, desc[UR14][R2.64] ;  /* 0x0000000e020b7981 */ /* 0x000ea6000c1e1900 */
[----:B------:R-:W-:-:S05]  /*0510*/  IMAD.WIDE.U32 R8, R5, 0x4, R2 ;  /* 0x0000000405087825 */ /* 0x000fca00078e0002 */
[----:B------:R-:W3:Y:S01]  /*0520*/  LDG.E R13, desc[UR14][R8.64] ;  /* 0x0000000e080d7981 */ /* 0x000ee2000c1e1900 */
[----:B------:R-:W-:Y:S01]  /*0530*/  MOV R4, 0x580 ;  /* 0x0000058000047802 */ /* 0x000fe20000000f00 */
[----:B------:R-:W-:Y:S02]  /*0540*/  UMOV UR4, URZ ;  /* 0x000000ff00047c82 */ /* 0x000fe40008000000 */
[----:B---3--:R0:W-:Y:S04]  /*0550*/  STG.E desc[UR14][R2.64], R13 ;  /* 0x0000000d02007986 */ /* 0x0081e8000c10190e */
[----:B--2---:R0:W-:Y:S02]  /*0560*/  STG.E desc[UR14][R8.64], R11 ;  /* 0x0000000b08007986 */ /* 0x0041e4000c10190e */
[----:B0-----:R-:W-:Y:S05]  /*0570*/  CALL.REL.NOINC `($_Z12ParallelSortPii$_Z15ParallelHeapifyPiii) ;  /* 0x0000001000347944 */ /* 0x001fea0003c00000 */
[----:B------:R-:W-:Y:S01]  /*0580*/  IADD3 R5, PT, PT, R7, 0x5, RZ ;  /* 0x0000000507057810 */ /* 0x000fe20007ffe0ff */
[----:B------:R-:W2:Y:S04]  /*0590*/  LDG.E R11, desc[UR14][R2.64] ;  /* 0x0000000e020b7981 */ /* 0x000ea8000c1e1900 */
[----:B------:R-:W-:-:S05]  /*05a0*/  IMAD.WIDE.U32 R8, R5, 0x4, R2 ;  /* 0x0000000405087825 */ /* 0x000fca00078e0002 */
[----:B------:R-:W3:Y:S01]  /*05b0*/  LDG.E R13, desc[UR14][R8.64] ;  /* 0x0000000e080d7981 */ /* 0x000ee2000c1e1900 */
[----:B------:R-:W-:Y:S01]  /*05c0*/  MOV R4, 0x610 ;  /* 0x0000061000047802 */ /* 0x000fe20000000f00 */
[----:B------:R-:W-:Y:S02]  /*05d0*/  UMOV UR4, URZ ;  /* 0x000000ff00047c82 */ /* 0x000fe40008000000 */
[----:B---3--:R0:W-:Y:S04]  /*05e0*/  STG.E desc[UR14][R2.64], R13 ;  /* 0x0000000d02007986 */ /* 0x0081e8000c10190e */
[----:B--2---:R0:W-:Y:S02]  /*05f0*/  STG.E desc[UR14][R8.64], R11 ;  /* 0x0000000b08007986 */ /* 0x0041e4000c10190e */
        /* <DEDUP_REMOVED lines=37> */
[C---:B------:R-:W-:Y:S01]  /*0850*/  IMAD.WIDE.U32 R10, R7.reuse, 0x4, R2 ;  /* 0x00000004070a7825 */ /* 0x040fe200078e0002 */
[----:B------:R-:W2:Y:S04]  /*0860*/  LDG.E R13, desc[UR14][R2.64] ;  /* 0x0000000e020d7981 */ /* 0x000ea8000c1e1900 */
[----:B------:R-:W3:Y:S01]  /*0870*/  LDG.E R15, desc[UR14][R10.64] ;  /* 0x0000000e0a0f7981 */ /* 0x000ee2000c1e1900 */
[----:B------:R-:W-:Y:S01]  /*0880*/  VIADD R9, R7, 0xfffffff8 ;  /* 0xfffffff807097836 */ /* 0x000fe20000000000 */
[----:B------:R-:W-:Y:S02]  /*0890*/  MOV R5, R7 ;  /* 0x0000000700057202 */ /* 0x000fe40000000f00 */
[----:B------:R-:W-:Y:S01]  /*08a0*/  MOV R4, 0x8f0 ;  /* 0x000008f000047802 */ /* 0x000fe20000000f00 */
[----:B------:R-:W-:Y:S01]  /*08b0*/  UMOV UR4, URZ ;  /* 0x000000ff00047c82 */ /* 0x000fe20008000000 */
        /* <DEDUP_REMOVED lines=21> */
[----:B------:R-:W-:Y:S01]  /*0a10*/  IADD3 R5, PT, PT, R7, -0x3, RZ ;  /* 0xfffffffd07057810 */ /* 0x000fe20007ffe0ff */
        /* <DEDUP_REMOVED lines=44> */
[----:B------:R-:W-:Y:S01]  /*0ce0*/  IMAD.WIDE.U32 R10, R9, 0x4, R2 ;  /* 0x00000004090a7825 */ /* 0x000fe200078e0002 */
[----:B------:R-:W2:Y:S04]  /*0cf0*/  LDG.E R13, desc[UR14][R2.64] ;  /* 0x0000000e020d7981 */ /* 0x000ea8000c1e1900 */
[----:B------:R-:W3:Y:S01]  /*0d00*/  LDG.E R15, desc[UR14][R10.64] ;  /* 0x0000000e0a0f7981 */ /* 0x000ee2000c1e1900 */
[----:B------:R-:W-:Y:S01]  /*0d10*/  IMAD.MOV.U32 R5, RZ, RZ, R9 ;  /* 0x000000ffff057224 */ /* 0x000fe200078e0009 */
[----:B------:R-:W-:Y:S01]  /*0d20*/  MOV R4, 0xd70 ;  /* 0x00000d7000047802 */ /* 0x000fe20000000f00 */
[----:B------:R-:W-:Y:S01]  /*0d30*/  UMOV UR4, URZ ;  /* 0x000000ff00047c82 */ /* 0x000fe20008000000 */
[----:B---3--:R0:W-:Y:S04]  /*0d40*/  STG.E desc[UR14][R2.64], R15 ;  /* 0x0000000f02007986 */ /* 0x0081e8000c10190e */
[----:B--2---:R0:W-:Y:S02]  /*0d50*/  STG.E desc[UR14][R10.64], R13 ;  /* 0x0000000d0a007986 */ /* 0x0041e4000c10190e */
[----:B0-----:R-:W-:Y:S05]  /*0d60*/  CALL.REL.NOINC `($_Z12ParallelSortPii$_Z15ParallelHeapifyPiii) ;  /* 0x0000000800387944 */ /* 0x001fea0003c00000 */
[----:B------:R-:W-:Y:S01]  /*0d70*/  IADD3 R7, PT, PT, R7, -0x10, RZ ;  /* 0xfffffff007077810 */ /* 0x000fe20007ffe0ff */
[----:B------:R-:W-:Y:S06]  /*0d80*/  @P0 BRA `(.L_x_5) ;  /* 0xfffffff400ac0947 */ /* 0x000fec000383ffff */
[----:B------:R-:W-:-:S07]  /*0d90*/  VIADD R7, R7, 0x8 ;  /* 0x0000000807077836 */ /* 0x000fce0000000000 */
.L_x_4:
[----:B------:R-:W-:-:S13]  /*0da0*/  ISETP.NE.AND P0, PT, R6, RZ, PT ;  /* 0x000000ff0600720c */ /* 0x000fda0003f05270 */
[----:B------:R-:W-:Y:S05]  /*0db0*/  @!P0 EXIT ;  /* 0x000000000000894d */ /* 0x000fea0003800000 */
[----:B------:R-:W0:Y:S01]  /*0dc0*/  LDCU UR5, c[0x0][0x388] ;  /* 0x00007100ff0577ac */ /* 0x000e220008000800 */
[----:B------:R-:W-:Y:S01]  /*0dd0*/  ISETP.GE.U32.AND P0, PT, R6, 0x8, PT ;  /* 0x000000080600780c */ /* 0x000fe20003f06070 */
[----:B0-----:R-:W-:-:S12]  /*0de0*/  ULOP3.LUT UR5, UR5, 0x7, URZ, 0xc0, !UPT ;  /* 0x0000000705057892 */ /* 0x001fd8000f8ec0ff */
[----:B------:R-:W-:Y:S05]  /*0df0*/  @!P0 BRA `(.L_x_6) ;  /* 0x0000000400248947 */ /* 0x000fea0003800000 */
[----:B-1----:R-:W-:Y:S01]  /*0e00*/  VIADD R5, R7, 0xffffffff ;  /* 0xffffffff07057836 */ /* 0x002fe20000000000 */
        /* <DEDUP_REMOVED lines=66> */
[----:B------:R-:W-:Y:S01]  /*1230*/  IMAD.MOV.U32 R5, RZ, RZ, R7 ;  /* 0x000000ffff057224 */ /* 0x000fe200078e0007 */
[----:B------:R-:W-:Y:S01]  /*1240*/  MOV R4, 0x1290 ;  /* 0x0000129000047802 */ /* 0x000fe20000000f00 */
[----:B------:R-:W-:Y:S01]  /*1250*/  UMOV UR4, URZ ;  /* 0x000000ff00047c82 */ /* 0x000fe20008000000 */
[----:B---3--:R0:W-:Y:S04]  /*1260*/  STG.E desc[UR14][R2.64], R13 ;  /* 0x0000000d02007986 */ /* 0x0081e8000c10190e */
[----:B--2---:R0:W-:Y:S02]  /*1270*/  STG.E desc[UR14][R8.64], R11 ;  /* 0x0000000b08007986 */ /* 0x0041e4000c10190e */
[----:B0-----:R-:W-:Y:S05]  /*1280*/  CALL.REL.NOINC `($_Z12ParallelSortPii$_Z15ParallelHeapifyPiii) ;  /* 0x0000000000f07944 */ /* 0x001fea0003c00000 */
.L_x_6:
[----:B------:R-:W-:-:S13]  /*1290*/  ISETP.NE.AND P0, PT, RZ, UR5, PT ;  /* 0x00000005ff007c0c */ /* 0x000fda000bf05270 */
[----:B------:R-:W-:Y:S05]  /*12a0*/  @!P0 EXIT ;  /* 0x000000000000894d */ /* 0x000fea0003800000 */
[----:B------:R-:W0:Y:S01]  /*12b0*/  LDCU UR6, c[0x0][0x388] ;  /* 0x00007100ff0677ac */ /* 0x000e220008000800 */
[----:B------:R-:W-:Y:S02]  /*12c0*/  UISETP.GE.U32.AND UP0, UPT, UR5, 0x4, UPT ;  /* 0x000000040500788c */ /* 0x000fe4000bf06070 */
[----:B0-----:R-:W-:-:S07]  /*12d0*/  ULOP3.LUT UR6, UR6, 0x3, URZ, 0xc0, !UPT ;  /* 0x0000000306067892 */ /* 0x001fce000f8ec0ff */
[----:B------:R-:W-:Y:S05]  /*12e0*/  BRA.U !UP0, `(.L_x_7) ;  /* 0x0000000108947547 */ /* 0x000fea000b800000 */
        /* <DEDUP_REMOVED lines=31> */
[----:B------:R-:W-:Y:S02]  /*14e0*/  MOV R5, R7 ;  /* 0x0000000700057202 */ /* 0x000fe40000000f00 */
[----:B------:R-:W-:Y:S01]  /*14f0*/  MOV R4, 0x1540 ;  /* 0x0000154000047802 */ /* 0x000fe20000000f00 */
[----:B------:R-:W-:Y:S01]  /*1500*/  UMOV UR4, URZ ;  /* 0x000000ff00047c82 */ /* 0x000fe20008000000 */
[----:B---3--:R0:W-:Y:S04]  /*1510*/  STG.E desc[UR14][R2.64], R13 ;  /* 0x0000000d02007986 */ /* 0x0081e8000c10190e */
[----:B--2---:R0:W-:Y:S02]  /*1520*/  STG.E desc[UR14][R8.64], R11 ;  /* 0x0000000b08007986 */ /* 0x0041e4000c10190e */
[----:B0-----:R-:W-:Y:S05]  /*1530*/  CALL.REL.NOINC `($_Z12ParallelSortPii$_Z15ParallelHeapifyPiii) ;  /* 0x0000000000447944 */ /* 0x001fea0003c00000 */
.L_x_7:
[----:B------:R-:W-:-:S13]  /*1540*/  ISETP.NE.AND P0, PT, RZ, UR6, PT ;  /* 0x00000006ff007c0c */ /* 0x000fda000bf05270 */
[----:B------:R-:W-:Y:S05]  /*1550*/  @!P0 EXIT ;  /* 0x000000000000894d */ /* 0x000fea0003800000 */
[----:B------:R-:W-:-:S12]  /*1560*/  UIADD3 UR5, UPT, UPT, -UR6, URZ, URZ ;  /* 0x000000ff06057290 */ /* 0x000fd8000fffe1ff */
.L_x_8:
[----:B-1----:R-:W-:Y:S01]  /*1570*/  VIADD R7, R7, 0xffffffff ;  /* 0xffffffff07077836 */ /* 0x002fe20000000000 */
[----:B------:R-:W2:Y:S03]  /*1580*/  LDG.E R11, desc[UR14][R2.64] ;  /* 0x0000000e020b7981 */ /* 0x000ea6000c1e1900 */
[----:B------:R-:W-:-:S05]  /*1590*/  IMAD.WIDE.U32 R8, R7, 0x4, R2 ;  /* 0x0000000407087825 */ /* 0x000fca00078e0002 */
[----:B------:R-:W3:Y:S01]  /*15a0*/  LDG.E R13, desc[UR14][R8.64] ;  /* 0x0000000e080d7981 */ /* 0x000ee2000c1e1900 */
[----:B------:R-:W-:Y:S01]  /*15b0*/  UIADD3 UR5, UPT, UPT, UR5, 0x1, URZ ;  /* 0x0000000105057890 */ /* 0x000fe2000fffe0ff */
[----:B------:R-:W-:Y:S01]  /*15c0*/  IMAD.MOV.U32 R5, RZ, RZ, R7 ;  /* 0x000000ffff057224 */ /* 0x000fe200078e0007 */
[----:B------:R-:W-:Y:S01]  /*15d0*/  MOV R4, 0x1630 ;  /* 0x0000163000047802 */ /* 0x000fe20000000f00 */
[----:B------:R-:W-:Y:S01]  /*15e0*/  UMOV UR4, URZ ;  /* 0x000000ff00047c82 */ /* 0x000fe20008000000 */
[----:B------:R-:W-:Y:S01]  /*15f0*/  UISETP.NE.AND UP0, UPT, UR5, URZ, UPT ;  /* 0x000000ff0500728c */ /* 0x000fe2000bf05270 */
[----:B---3--:R0:W-:Y:S04]  /*1600*/  STG.E desc[UR14][R2.64], R13 ;  /* 0x0000000d02007986 */ /* 0x0081e8000c10190e */
[----:B--2---:R0:W-:Y:S06]  /*1610*/  STG.E desc[UR14][R8.64], R11 ;  /* 0x0000000b08007986 */ /* 0x0041ec000c10190e */
[----:B0-----:R-:W-:Y:S05]  /*1620*/  CALL.REL.NOINC `($_Z12ParallelSortPii$_Z15ParallelHeapifyPiii) ;  /* 0x0000000000087944 */ /* 0x001fea0003c00000 */
[----:B------:R-:W-:Y:S05]  /*1630*/  BRA.U UP0, `(.L_x_8) ;  /* 0xfffffffd00cc7547 */ /* 0x000fea000b83ffff */
[----:B------:R-:W-:Y:S05]  /*1640*/  EXIT ;  /* 0x000000000000794d */ /* 0x000fea0003800000 */
        .type           $_Z12ParallelSortPii$_Z15ParallelHeapifyPiii,@function
        .size           $_Z12ParallelSortPii$_Z15ParallelHeapifyPiii,(.L_x_11 - $_Z12ParallelSortPii$_Z15ParallelHeapifyPiii)
$_Z12ParallelSortPii$_Z15ParallelHeapifyPiii:
[----:B------:R-:W-:Y:S01]  /*1650*/  MOV R10, UR9 ;  /* 0x00000009000a7c02 */ /* 0x000fe20008000f00 */
[----:B------:R-:W-:Y:S01]  /*1660*/  IMAD.U32 R11, RZ, RZ, UR10 ;  /* 0x0000000aff0b7e24 */ /* 0x000fe2000f8e00ff */
[----:B------:R-:W-:Y:S01]  /*1670*/  MOV R19, UR4 ;  /* 0x0000000400137c02 */ /* 0x000fe20008000f00 */
[----:B------:R-:W-:Y:S01]  /*1680*/  IMAD.U32 R8, RZ, RZ, UR4 ;  /* 0x00000004ff087e24 */ /* 0x000fe2000f8e00ff */
[----:B------:R-:W0:Y:S01]  /*1690*/  LDCU.64 UR12, c[0x0][0x358] ;  /* 0x00006b00ff0c77ac */ /* 0x000e220008000a00 */
[----:B------:R-:W-:-:S05]  /*16a0*/  NOP ;  /* 0x0000000000007918 */ /* 0x000fca0000000000 */
.L_x_9:
[C---:B-1----:R-:W-:Y:S02]  /*16b0*/  IMAD.SHL.U32 R17, R8.reuse, 0x2, RZ ;  /* 0x0000000208117824 */ /* 0x042fe400078e00ff */
[----:B------:R-:W-:-:S04]  /*16c0*/  IMAD.WIDE R12, R8, 0x4, RZ ;  /* 0x00000004080c7825 */ /* 0x000fc800078e02ff */
[C---:B------:R-:W-:Y:S02]  /*16d0*/  VIADD R18, R17.reuse, 0x1 ;  /* 0x0000000111127836 */ /* 0x040fe40000000000 */
[----:B------:R-:W-:-:S03]  /*16e0*/  IMAD.WIDE R14, R17, 0x4, R10 ;  /* 0x00000004110e7825 */ /* 0x000fc600078e020a */
[----:B------:R-:W-:Y:S02]  /*16f0*/  ISETP.GE.AND P2, PT, R18, R5, PT ;  /* 0x000000051200720c */ /* 0x000fe40003f46270 */
[----:B------:R-:W-:-:S04]  /*1700*/  IADD3 R12, P1, PT, R14, -R12, RZ ;  /* 0x8000000c0e0c7210 */ /* 0x000fc80007f3e0ff */
[----:B------:R-:W-:-:S07]  /*1710*/  IADD3.X R13, PT, PT, R15, ~R13, RZ, P1, !PT ;  /* 0x8000000d0f0d7210 */ /* 0x000fce0000ffe4ff */
[----:B0-----:R-:W2:Y:S04]  /*1720*/  @!P2 LDG.E R16, desc[UR12][R14.64+0x4] ;  /* 0x0000040c0e10a981 */ /* 0x001ea8000c1e1900 */
[----:B------:R-:W2:Y:S01]  /*1730*/  @!P2 LDG.E R21, desc[UR12][R12.64] ;  /* 0x0000000c0c15a981 */ /* 0x000ea2000c1e1900 */
[----:B------:R-:W-:-:S05]  /*1740*/  VIADD R20, R17, 0x2 ;  /* 0x0000000211147836 */ /* 0x000fca0000000000 */
[----:B------:R-:W-:Y:S02]  /*1750*/  ISETP.GE.AND P1, PT, R20, R5, PT ;  /* 0x000000051400720c */ /* 0x000fe40003f26270 */
[----:B--2---:R-:W-:-:S04]  /*1760*/  @!P2 ISETP.GT.AND P3, PT, R16, R21, PT ;  /* 0x000000151000a20c */ /* 0x004fc80003f64270 */
[----:B------:R-:W-:-:S07]  /*1770*/  @!P2 SEL R19, R18, R8, P3 ;  /* 0x000000081213a207 */ /* 0x000fce0001800000 */
[----:B------:R-:W2:Y:S01]  /*1780*/  @!P1 LDG.E R18, desc[UR12][R14.64+0x8] ;  /* 0x0000080c0e129981 */ /* 0x000ea2000c1e1900 */
[----:B------:R-:W-:-:S06]  /*1790*/  @!P1 IMAD.WIDE R16, R19, 0x4, R10 ;  /* 0x0000000413109825 */ /* 0x000fcc00078e020a */
[----:B------:R-:W2:Y:S01]  /*17a0*/  @!P1 LDG.E R17, desc[UR12][R16.64] ;  /* 0x0000000c10119981 */ /* 0x000ea2000c1e1900 */
[----:B------:R-:W-:Y:S01]  /*17b0*/  IMAD.MOV.U32 R21, RZ, RZ, 0x0 ;  /* 0x00000000ff157424 */ /* 0x000fe200078e00ff */
[----:B--2---:R-:W-:-:S04]  /*17c0*/  @!P1 ISETP.GT.AND P2, PT, R18, R17, PT ;  /* 0x000000111200920c */ /* 0x004fc80003f44270 */
[----:B------:R-:W-:-:S04]  /*17d0*/  @!P1 SEL R19, R20, R19, P2 ;  /* 0x0000001314139207 */ /* 0x000fc80001000000 */
[----:B------:R-:W-:Y:S02]  /*17e0*/  ISETP.NE.AND P1, PT, R19, R8, PT ;  /* 0x000000081300720c */ /* 0x000fe40003f25270 */
[----:B------:R-:W-:-:S11]  /*17f0*/  MOV R20, R4 ;  /* 0x0000000400147202 */ /* 0x000fd60000000f00 */
[----:B------:R-:W-:Y:S05]  /*1800*/  @!P1 RET.REL.NODEC R20 `(_Z12ParallelSortPii) ;  /* 0xffffffe414fc9950 */ /* 0x000fea0003c3ffff */
[----:B------:R-:W-:Y:S01]  /*1810*/  IMAD.WIDE R14, R19, 0x4, R10 ;  /* 0x00000004130e7825 */ /* 0x000fe200078e020a */
[----:B------:R-:W2:Y:S04]  /*1820*/  LDG.E R17, desc[UR12][R12.64] ;  /* 0x0000000c0c117981 */ /* 0x000ea8000c1e1900 */
[----:B------:R-:W3:Y:S01]  /*1830*/  LDG.E R21, desc[UR12][R14.64] ;  /* 0x0000000c0e157981 */ /* 0x000ee2000c1e1900 */
[----:B------:R-:W-:-:S03]  /*1840*/  MOV R8, R19 ;  /* 0x0000001300087202 */ /* 0x000fc60000000f00 */
[----:B---3--:R1:W-:Y:S04]  /*1850*/  STG.E desc[UR12][R12.64], R21 ;  /* 0x000000150c007986 */ /* 0x0083e8000c10190c */
[----:B--2---:R1:W-:Y:S01]  /*1860*/  STG.E desc[UR12][R14.64], R17 ;  /* 0x000000110e007986 */ /* 0x0043e2000c10190c */
[----:B------:R-:W-:Y:S05]  /*1870*/  BRA `(.L_x_9) ;  /* 0xfffffffc008c7947 */ /* 0x000fea000383ffff */
.L_x_10:
[----:B------:R-:W-:-:S00]  /*1880*/  BRA `(.L_x_10) ;  /* 0xfffffffc00fc7947 */ /* 0x000fc0000383ffff */
[----:B------:R-:W-:-:S00]  /*1890*/  NOP ;  /* 0x0000000000007918 */ /* 0x000fc00000000000 */
        /* <DEDUP_REMOVED lines=14> */
.L_x_11:


//--------------------- .nv.shared.reserved.0     --------------------------
	.section	.nv.shared.reserved.0,"aw",@nobits
	.weak		__nv_reservedSMEM_offset_0_alias
	.size		__nv_reservedSMEM_offset_0_alias, 0, 64
	.other		__nv_reservedSMEM_offset_0_alias,@"STO_CUDA_RESERVED_SHARED STV_DEFAULT"
__nv_reservedSMEM_offset_0_alias:
	.zero		0
	.zero		64


//--------------------- .nv.constant0._Z12ParallelSortPii --------------------------
	.section	.nv.constant0._Z12ParallelSortPii,"a",@progbits
	.sectionflags	@""
	.align	4
.nv.constant0._Z12ParallelSortPii:
	.zero		908


//--------------------- SYMBOLS --------------------------

	.type		.nv.reservedSmem.offset0,@object
	.size		.nv.reservedSmem.offset0,0x4
